//
// Generated by NVIDIA NVVM Compiler
//
// Compiler Build ID: CL-36424714
// Cuda compilation tools, release 13.0, V13.0.88
// Based on NVVM 20.0.0
//

.version 9.0
.target sm_100
.address_size 64

	// .globl	_Z9VecAddGpuPiS_S_

.visible .entry _Z9VecAddGpuPiS_S_(
	.param .u64 .ptr .align 1 _Z9VecAddGpuPiS_S__param_0,
	.param .u64 .ptr .align 1 _Z9VecAddGpuPiS_S__param_1,
	.param .u64 .ptr .align 1 _Z9VecAddGpuPiS_S__param_2
)
{
	.reg .b32 	%r<8>;
	.reg .b64 	%rd<11>;

	ld.param.u64 	%rd1, [_Z9VecAddGpuPiS_S__param_0];
	ld.param.u64 	%rd2, [_Z9VecAddGpuPiS_S__param_1];
	ld.param.u64 	%rd3, [_Z9VecAddGpuPiS_S__param_2];
	cvta.to.global.u64 	%rd4, %rd3;
	cvta.to.global.u64 	%rd5, %rd2;
	cvta.to.global.u64 	%rd6, %rd1;
	mov.u32 	%r1, %tid.x;
	mov.u32 	%r2, %ctaid.x;
	mov.u32 	%r3, %ntid.x;
	mad.lo.s32 	%r4, %r2, %r3, %r1;
	mul.wide.s32 	%rd7, %r4, 4;
	add.s64 	%rd8, %rd6, %rd7;
	ld.global.u32 	%r5, [%rd8];
	add.s64 	%rd9, %rd5, %rd7;
	ld.global.u32 	%r6, [%rd9];
	add.s32 	%r7, %r6, %r5;
	add.s64 	%rd10, %rd4, %rd7;
	st.global.u32 	[%rd10], %r7;
	ret;

}


// ===== COMPILED SASS (sm_100) =====

	.target	sm_100

	.elftype	@"ET_EXEC"


//--------------------- .note.nv.tkinfo           --------------------------
	.section	.note.nv.tkinfo,"",@"SHT_NOTE"
	.sectionflags	@"SHF_NOTE_NV_TKINFO"
	.tkinfo
        /*0018*/ 	.word	0x00000002
        /*0030*/ 	.string	""
        /*0030*/ 	.string	"ptxas"
        /*0030*/ 	.string	"Cuda compilation tools, release 13.0, V13.0.88"
        /*0030*/ 	.string	"Build cuda_13.0.r13.0/compiler.36424714_0"
        /*0030*/ 	.string	"-arch sm_100 -m 64 "



//--------------------- .note.nv.cuinfo           --------------------------
	.section	.note.nv.cuinfo,"",@"SHT_NOTE"
	.sectionflags	@"SHF_NOTE_NV_CUINFO"
        /*0018*/ 	.short	0x0002
        /*001a*/ 	.short	0x0064
        /*001c*/ 	.short	0x0082
	.zero		2


//--------------------- .nv.info                  --------------------------
	.section	.nv.info,"",@"SHT_CUDA_INFO"
	.align	4


	//----- nvinfo : EIATTR_REGCOUNT
	.align		4
        /*0000*/ 	.byte	0x04, 0x2f
        /*0002*/ 	.short	(.L_1 - .L_0)
	.align		4
.L_0:
        /*0004*/ 	.word	index@(_Z9VecAddGpuPiS_S_)
        /*0008*/ 	.word	0x0000000c


	//----- nvinfo : EIATTR_FRAME_SIZE
	.align		4
.L_1:
        /*000c*/ 	.byte	0x04, 0x11
        /*000e*/ 	.short	(.L_3 - .L_2)
	.align		4
.L_2:
        /*0010*/ 	.word	index@(_Z9VecAddGpuPiS_S_)
        /*0014*/ 	.word	0x00000000


	//----- nvinfo : EIATTR_MIN_STACK_SIZE
	.align		4
.L_3:
        /*0018*/ 	.byte	0x04, 0x12
        /*001a*/ 	.short	(.L_5 - .L_4)
	.align		4
.L_4:
        /*001c*/ 	.word	index@(_Z9VecAddGpuPiS_S_)
        /*0020*/ 	.word	0x00000000
.L_5:


//--------------------- .nv.compat                --------------------------
	.section	.nv.compat,"",@"SHT_CUDA_COMPAT_INFO"
	.align	4
        /*0000*/ 	.byte	0x02, 0x09, 0x00, 0x00, 0x02, 0x02, 0x01, 0x00, 0x02, 0x05, 0x05, 0x00, 0x03, 0x07, 0x01, 0x01
        /*0010*/ 	.byte	0x02, 0x03, 0x00, 0x00, 0x02, 0x06, 0x01, 0x00, 0x04, 0x0b, 0x08, 0x00, 0x09, 0x00, 0x00, 0x00
        /*0020*/ 	.byte	0x00, 0x00, 0x00, 0x00


//--------------------- .nv.info._Z9VecAddGpuPiS_S_ --------------------------
	.section	.nv.info._Z9VecAddGpuPiS_S_,"",@"SHT_CUDA_INFO"
	.sectionflags	@""
	.align	4


	//----- nvinfo : EIATTR_CUDA_API_VERSION
	.align		4
        /*0000*/ 	.byte	0x04, 0x37
        /*0002*/ 	.short	(.L_7 - .L_6)
.L_6:
        /*0004*/ 	.word	0x00000082


	//----- nvinfo : EIATTR_KPARAM_INFO
	.align		4
.L_7:
        /*0008*/ 	.byte	0x04, 0x17
        /*000a*/ 	.short	(.L_9 - .L_8)
.L_8:
        /*000c*/ 	.word	0x00000000
        /*0010*/ 	.short	0x0002
        /*0012*/ 	.short	0x0010
        /*0014*/ 	.byte	0x00, 0xf5, 0x21, 0x00


	//----- nvinfo : EIATTR_KPARAM_INFO
	.align		4
.L_9:
        /*0018*/ 	.byte	0x04, 0x17
        /*001a*/ 	.short	(.L_11 - .L_10)
.L_10:
        /*001c*/ 	.word	0x00000000
        /*0020*/ 	.short	0x0001
        /*0022*/ 	.short	0x0008
        /*0024*/ 	.byte	0x00, 0xf5, 0x21, 0x00


	//----- nvinfo : EIATTR_KPARAM_INFO
	.align		4
.L_11:
        /*0028*/ 	.byte	0x04, 0x17
        /*002a*/ 	.short	(.L_13 - .L_12)
.L_12:
        /*002c*/ 	.word	0x00000000
        /*0030*/ 	.short	0x0000
        /*0032*/ 	.short	0x0000
        /*0034*/ 	.byte	0x00, 0xf5, 0x21, 0x00


	//----- nvinfo : EIATTR_SPARSE_MMA_MASK
	.align		4
.L_13:
        /*0038*/ 	.byte	0x03, 0x50
        /*003a*/ 	.short	0x0000


	//----- nvinfo : EIATTR_MAXREG_COUNT
	.align		4
        /*003c*/ 	.byte	0x03, 0x1b
        /*003e*/ 	.short	0x00ff


	//----- nvinfo : EIATTR_MERCURY_ISA_VERSION
	.align		4
        /*0040*/ 	.byte	0x03, 0x5f
        /*0042*/ 	.short	0x0101


	//----- nvinfo : EIATTR_VRC_CTA_INIT_COUNT
	.align		4
        /*0044*/ 	.byte	0x02, 0x4a
	.zero		1
	.zero		1


	//----- nvinfo : EIATTR_EXIT_INSTR_OFFSETS
	.align		4
        /*0048*/ 	.byte	0x04, 0x1c
        /*004a*/ 	.short	(.L_15 - .L_14)


	//   ....[0]....
.L_14:
        /*004c*/ 	.word	0x00000100


	//----- nvinfo : EIATTR_CBANK_PARAM_SIZE
	.align		4
.L_15:
        /*0050*/ 	.byte	0x03, 0x19
        /*0052*/ 	.short	0x0018


	//----- nvinfo : EIATTR_PARAM_CBANK
	.align		4
        /*0054*/ 	.byte	0x04, 0x0a
        /*0056*/ 	.short	(.L_17 - .L_16)
	.align		4
.L_16:
        /*0058*/ 	.word	index@(.nv.constant0._Z9VecAddGpuPiS_S_)
        /*005c*/ 	.short	0x0380
        /*005e*/ 	.short	0x0018


	//----- nvinfo : EIATTR_SW_WAR
	.align		4
.L_17:
        /*0060*/ 	.byte	0x04, 0x36
        /*0062*/ 	.short	(.L_19 - .L_18)
.L_18:
        /*0064*/ 	.word	0x00000008
.L_19:


//--------------------- .nv.callgraph             --------------------------
	.section	.nv.callgraph,"",@"SHT_CUDA_CALLGRAPH"
	.align	4
	.sectionentsize	8
	.align		4
        /*0000*/ 	.word	0x00000000
	.align		4
        /*0004*/ 	.word	0xffffffff
	.align		4
        /*0008*/ 	.word	0x00000000
	.align		4
        /*000c*/ 	.word	0xfffffffe
	.align		4
        /*0010*/ 	.word	0x00000000
	.align		4
        /*0014*/ 	.word	0xfffffffd
	.align		4
        /*0018*/ 	.word	0x00000000
	.align		4
        /*001c*/ 	.word	0xfffffffc


//--------------------- .text._Z9VecAddGpuPiS_S_  --------------------------
	.section	.text._Z9VecAddGpuPiS_S_,"ax",@progbits
	.align	128
        .global         _Z9VecAddGpuPiS_S_
        .type           _Z9VecAddGpuPiS_S_,@function
        .size           _Z9VecAddGpuPiS_S_,(.L_x_1 - _Z9VecAddGpuPiS_S_)
        .other          _Z9VecAddGpuPiS_S_,@"STO_CUDA_ENTRY STV_DEFAULT"
_Z9VecAddGpuPiS_S_:
.text._Z9VecAddGpuPiS_S_:
[----:B------:R-:W-:Y:S01]  /*0000*/  LDC R1, c[0x0][0x37c] ;  /* 0x0000df00ff017b82 */ /* 0x000fe20000000800 */
[----:B------:R-:W0:Y:S07]  /*0010*/  S2R R9, SR_TID.X ;  /* 0x0000000000097919 */ /* 0x000e2e0000002100 */
[----:B------:R-:W0:Y:S01]  /*0020*/  S2UR UR6, SR_CTAID.X ;  /* 0x00000000000679c3 */ /* 0x000e220000002500 */
[----:B------:R-:W1:Y:S07]  /*0030*/  LDCU.64 UR4, c[0x0][0x358] ;  /* 0x00006b00ff0477ac */ /* 0x000e6e0008000a00 */
[----:B------:R-:W0:Y:S08]  /*0040*/  LDC R0, c[0x0][0x360] ;  /* 0x0000d800ff007b82 */ /* 0x000e300000000800 */
[----:B------:R-:W2:Y:S08]  /*0050*/  LDC.64 R2, c[0x0][0x380] ;  /* 0x0000e000ff027b82 */ /* 0x000eb00000000a00 */
[----:B------:R-:W3:Y:S01]  /*0060*/  LDC.64 R4, c[0x0][0x388] ;  /* 0x0000e200ff047b82 */ /* 0x000ee20000000a00 */
[----:B0-----:R-:W-:-:S07]  /*0070*/  IMAD R9, R0, UR6, R9 ;  /* 0x0000000600097c24 */ /* 0x001fce000f8e0209 */
[----:B------:R-:W0:Y:S01]  /*0080*/  LDC.64 R6, c[0x0][0x390] ;  /* 0x0000e400ff067b82 */ /* 0x000e220000000a00 */
[----:B--2---:R-:W-:-:S06]  /*0090*/  IMAD.WIDE R2, R9, 0x4, R2 ;  /* 0x0000000409027825 */ /* 0x004fcc00078e0202 */
[----:B-1----:R-:W2:Y:S01]  /*00a0*/  LDG.E R2, desc[UR4][R2.64] ;  /* 0x0000000402027981 */ /* 0x002ea2000c1e1900 */
[----:B---3--:R-:W-:-:S06]  /*00b0*/  IMAD.WIDE R4, R9, 0x4, R4 ;  /* 0x0000000409047825 */ /* 0x008fcc00078e0204 */
[----:B------:R-:W2:Y:S01]  /*00c0*/  LDG.E R5, desc[UR4][R4.64] ;  /* 0x0000000404057981 */ /* 0x000ea2000c1e1900 */
[----:B0-----:R-:W-:Y:S01]  /*00d0*/  IMAD.WIDE R6, R9, 0x4, R6 ;  /* 0x0000000409067825 */ /* 0x001fe200078e0206 */
[----:B--2---:R-:W-:-:S05]  /*00e0*/  IADD3 R9, PT, PT, R2, R5, RZ ;  /* 0x0000000502097210 */ /* 0x004fca0007ffe0ff */
[----:B------:R-:W-:Y:S01]  /*00f0*/  STG.E desc[UR4][R6.64], R9 ;  /* 0x0000000906007986 */ /* 0x000fe2000c101904 */
[----:B------:R-:W-:Y:S05]  /*0100*/  EXIT ;  /* 0x000000000000794d */ /* 0x000fea0003800000 */
.L_x_0:
[----:B------:R-:W-:-:S00]  /*0110*/  BRA `(.L_x_0) ;  /* 0xfffffffc00fc7947 */ /* 0x000fc0000383ffff */
[----:B------:R-:W-:-:S00]  /*0120*/  NOP ;  /* 0x0000000000007918 */ /* 0x000fc00000000000 */
        /* <DEDUP_REMOVED lines=13> */
.L_x_1:


//--------------------- .nv.shared.reserved.0     --------------------------
	.section	.nv.shared.reserved.0,"aw",@nobits
	.weak		__nv_reservedSMEM_offset_0_alias
	.size		__nv_reservedSMEM_offset_0_alias, 0, 64
	.other		__nv_reservedSMEM_offset_0_alias,@"STO_CUDA_RESERVED_SHARED STV_DEFAULT"
__nv_reservedSMEM_offset_0_alias:
	.zero		0
	.zero		64


//--------------------- .nv.constant0._Z9VecAddGpuPiS_S_ --------------------------
	.section	.nv.constant0._Z9VecAddGpuPiS_S_,"a",@progbits
	.sectionflags	@""
	.align	4
.nv.constant0._Z9VecAddGpuPiS_S_:
	.zero		920


//--------------------- SYMBOLS --------------------------

	.type		.nv.reservedSmem.offset0,@object
	.size		.nv.reservedSmem.offset0,0x4
